//
// Generated by NVIDIA NVVM Compiler
//
// Compiler Build ID: CL-36424714
// Cuda compilation tools, release 13.0, V13.0.88
// Based on NVVM 20.0.0
//

.version 9.0
.target sm_100
.address_size 64

	// .globl	convergence

.visible .entry convergence(
	.param .u64 .ptr .align 1 convergence_param_0
)
{
	.reg .b32 	%r<4>;
	.reg .b32 	%f<2>;
	.reg .b64 	%rd<5>;

	ld.param.u64 	%rd1, [convergence_param_0];
	cvta.to.global.u64 	%rd2, %rd1;
	mov.u32 	%r1, %tid.x;
	shl.b32 	%r2, %r1, 1;
	or.b32  	%r3, %r2, 1;
	cvt.rn.f32.u32 	%f1, %r3;
	mul.wide.u32 	%rd3, %r1, 4;
	add.s64 	%rd4, %rd2, %rd3;
	st.global.f32 	[%rd4], %f1;
	ret;

}


// ===== COMPILED SASS (sm_100) =====

	.target	sm_100

	.elftype	@"ET_EXEC"


//--------------------- .note.nv.tkinfo           --------------------------
	.section	.note.nv.tkinfo,"",@"SHT_NOTE"
	.sectionflags	@"SHF_NOTE_NV_TKINFO"
	.tkinfo
        /*0018*/ 	.word	0x00000002
        /*0030*/ 	.string	""
        /*0030*/ 	.string	"ptxas"
        /*0030*/ 	.string	"Cuda compilation tools, release 13.0, V13.0.88"
        /*0030*/ 	.string	"Build cuda_13.0.r13.0/compiler.36424714_0"
        /*0030*/ 	.string	"-arch sm_100 -m 64 "



//--------------------- .note.nv.cuinfo           --------------------------
	.section	.note.nv.cuinfo,"",@"SHT_NOTE"
	.sectionflags	@"SHF_NOTE_NV_CUINFO"
        /*0018*/ 	.short	0x0002
        /*001a*/ 	.short	0x0064
        /*001c*/ 	.short	0x0082
	.zero		2


//--------------------- .nv.info                  --------------------------
	.section	.nv.info,"",@"SHT_CUDA_INFO"
	.align	4


	//----- nvinfo : EIATTR_REGCOUNT
	.align		4
        /*0000*/ 	.byte	0x04, 0x2f
        /*0002*/ 	.short	(.L_1 - .L_0)
	.align		4
.L_0:
        /*0004*/ 	.word	index@(convergence)
        /*0008*/ 	.word	0x00000008


	//----- nvinfo : EIATTR_FRAME_SIZE
	.align		4
.L_1:
        /*000c*/ 	.byte	0x04, 0x11
        /*000e*/ 	.short	(.L_3 - .L_2)
	.align		4
.L_2:
        /*0010*/ 	.word	index@(convergence)
        /*0014*/ 	.word	0x00000000


	//----- nvinfo : EIATTR_MIN_STACK_SIZE
	.align		4
.L_3:
        /*0018*/ 	.byte	0x04, 0x12
        /*001a*/ 	.short	(.L_5 - .L_4)
	.align		4
.L_4:
        /*001c*/ 	.word	index@(convergence)
        /*0020*/ 	.word	0x00000000
.L_5:


//--------------------- .nv.compat                --------------------------
	.section	.nv.compat,"",@"SHT_CUDA_COMPAT_INFO"
	.align	4
        /*0000*/ 	.byte	0x02, 0x09, 0x00, 0x00, 0x02, 0x02, 0x01, 0x00, 0x02, 0x05, 0x05, 0x00, 0x03, 0x07, 0x01, 0x01
        /*0010*/ 	.byte	0x02, 0x03, 0x00, 0x00, 0x02, 0x06, 0x01, 0x00, 0x04, 0x0b, 0x08, 0x00, 0x09, 0x00, 0x00, 0x00
        /*0020*/ 	.byte	0x00, 0x00, 0x00, 0x00


//--------------------- .nv.info.convergence      --------------------------
	.section	.nv.info.convergence,"",@"SHT_CUDA_INFO"
	.sectionflags	@""
	.align	4


	//----- nvinfo : EIATTR_CUDA_API_VERSION
	.align		4
        /*0000*/ 	.byte	0x04, 0x37
        /*0002*/ 	.short	(.L_7 - .L_6)
.L_6:
        /*0004*/ 	.word	0x00000082


	//----- nvinfo : EIATTR_KPARAM_INFO
	.align		4
.L_7:
        /*0008*/ 	.byte	0x04, 0x17
        /*000a*/ 	.short	(.L_9 - .L_8)
.L_8:
        /*000c*/ 	.word	0x00000000
        /*0010*/ 	.short	0x0000
        /*0012*/ 	.short	0x0000
        /*0014*/ 	.byte	0x00, 0xf5, 0x21, 0x00


	//----- nvinfo : EIATTR_SPARSE_MMA_MASK
	.align		4
.L_9:
        /*0018*/ 	.byte	0x03, 0x50
        /*001a*/ 	.short	0x0000


	//----- nvinfo : EIATTR_MAXREG_COUNT
	.align		4
        /*001c*/ 	.byte	0x03, 0x1b
        /*001e*/ 	.short	0x00ff


	//----- nvinfo : EIATTR_MERCURY_ISA_VERSION
	.align		4
        /*0020*/ 	.byte	0x03, 0x5f
        /*0022*/ 	.short	0x0101


	//----- nvinfo : EIATTR_VRC_CTA_INIT_COUNT
	.align		4
        /*0024*/ 	.byte	0x02, 0x4a
	.zero		1
	.zero		1


	//----- nvinfo : EIATTR_EXIT_INSTR_OFFSETS
	.align		4
        /*0028*/ 	.byte	0x04, 0x1c
        /*002a*/ 	.short	(.L_11 - .L_10)


	//   ....[0]....
.L_10:
        /*002c*/ 	.word	0x00000080


	//----- nvinfo : EIATTR_CBANK_PARAM_SIZE
	.align		4
.L_11:
        /*0030*/ 	.byte	0x03, 0x19
        /*0032*/ 	.short	0x0008


	//----- nvinfo : EIATTR_PARAM_CBANK
	.align		4
        /*0034*/ 	.byte	0x04, 0x0a
        /*0036*/ 	.short	(.L_13 - .L_12)
	.align		4
.L_12:
        /*0038*/ 	.word	index@(.nv.constant0.convergence)
        /*003c*/ 	.short	0x0380
        /*003e*/ 	.short	0x0008


	//----- nvinfo : EIATTR_SW_WAR
	.align		4
.L_13:
        /*0040*/ 	.byte	0x04, 0x36
        /*0042*/ 	.short	(.L_15 - .L_14)
.L_14:
        /*0044*/ 	.word	0x00000008
.L_15:


//--------------------- .nv.callgraph             --------------------------
	.section	.nv.callgraph,"",@"SHT_CUDA_CALLGRAPH"
	.align	4
	.sectionentsize	8
	.align		4
        /*0000*/ 	.word	0x00000000
	.align		4
        /*0004*/ 	.word	0xffffffff
	.align		4
        /*0008*/ 	.word	0x00000000
	.align		4
        /*000c*/ 	.word	0xfffffffe
	.align		4
        /*0010*/ 	.word	0x00000000
	.align		4
        /*0014*/ 	.word	0xfffffffd
	.align		4
        /*0018*/ 	.word	0x00000000
	.align		4
        /*001c*/ 	.word	0xfffffffc


//--------------------- .text.convergence         --------------------------
	.section	.text.convergence,"ax",@progbits
	.align	128
        .global         convergence
        .type           convergence,@function
        .size           convergence,(.L_x_1 - convergence)
        .other          convergence,@"STO_CUDA_ENTRY STV_DEFAULT"
convergence:
.text.convergence:
[----:B------:R-:W-:Y:S01]  /*0000*/  LDC R1, c[0x0][0x37c] ;  /* 0x0000df00ff017b82 */ /* 0x000fe20000000800 */
[----:B------:R-:W0:Y:S07]  /*0010*/  S2R R5, SR_TID.X ;  /* 0x0000000000057919 */ /* 0x000e2e0000002100 */
[----:B------:R-:W1:Y:S01]  /*0020*/  LDC.64 R2, c[0x0][0x380] ;  /* 0x0000e000ff027b82 */ /* 0x000e620000000a00 */
[----:B------:R-:W2:Y:S01]  /*0030*/  LDCU.64 UR4, c[0x0][0x358] ;  /* 0x00006b00ff0477ac */ /* 0x000ea20008000a00 */
[C---:B0-----:R-:W-:Y:S01]  /*0040*/  LEA R0, R5.reuse, 0x1, 0x1 ;  /* 0x0000000105007811 */ /* 0x041fe200078e08ff */
[----:B-1----:R-:W-:-:S03]  /*0050*/  IMAD.WIDE.U32 R2, R5, 0x4, R2 ;  /* 0x0000000405027825 */ /* 0x002fc600078e0002 */
[----:B------:R-:W-:-:S05]  /*0060*/  I2FP.F32.U32 R5, R0 ;  /* 0x0000000000057245 */ /* 0x000fca0000201000 */
[----:B--2---:R-:W-:Y:S01]  /*0070*/  STG.E desc[UR4][R2.64], R5 ;  /* 0x0000000502007986 */ /* 0x004fe2000c101904 */
[----:B------:R-:W-:Y:S05]  /*0080*/  EXIT ;  /* 0x000000000000794d */ /* 0x000fea0003800000 */
.L_x_0:
[----:B------:R-:W-:-:S00]  /*0090*/  BRA `(.L_x_0) ;  /* 0xfffffffc00fc7947 */ /* 0x000fc0000383ffff */
[----:B------:R-:W-:-:S00]  /*00a0*/  NOP ;  /* 0x0000000000007918 */ /* 0x000fc00000000000 */
        /* <DEDUP_REMOVED lines=13> */
.L_x_1:


//--------------------- .nv.shared.reserved.0     --------------------------
	.section	.nv.shared.reserved.0,"aw",@nobits
	.weak		__nv_reservedSMEM_offset_0_alias
	.size		__nv_reservedSMEM_offset_0_alias, 0, 64
	.other		__nv_reservedSMEM_offset_0_alias,@"STO_CUDA_RESERVED_SHARED STV_DEFAULT"
__nv_reservedSMEM_offset_0_alias:
	.zero		0
	.zero		64


//--------------------- .nv.constant0.convergence --------------------------
	.section	.nv.constant0.convergence,"a",@progbits
	.sectionflags	@""
	.align	4
.nv.constant0.convergence:
	.zero		904


//--------------------- SYMBOLS --------------------------

	.type		.nv.reservedSmem.offset0,@object
	.size		.nv.reservedSmem.offset0,0x4
